//
// Generated by NVIDIA NVVM Compiler
//
// Compiler Build ID: CL-36424714
// Cuda compilation tools, release 13.0, V13.0.88
// Based on NVVM 20.0.0
//

.version 9.0
.target sm_100
.address_size 64

	// .globl	_Z7copyRowPfS_ii
// _ZZ13copyRow_ShemePfS_iiE4tile has been demoted

.visible .entry _Z7copyRowPfS_ii(
	.param .u64 .ptr .align 1 _Z7copyRowPfS_ii_param_0,
	.param .u64 .ptr .align 1 _Z7copyRowPfS_ii_param_1,
	.param .u32 _Z7copyRowPfS_ii_param_2,
	.param .u32 _Z7copyRowPfS_ii_param_3
)
{
	.reg .pred 	%p<4>;
	.reg .b32 	%r<17>;
	.reg .b32 	%f<3>;
	.reg .b64 	%rd<11>;

	ld.param.u64 	%rd1, [_Z7copyRowPfS_ii_param_0];
	ld.param.u64 	%rd2, [_Z7copyRowPfS_ii_param_1];
	ld.param.u32 	%r3, [_Z7copyRowPfS_ii_param_2];
	ld.param.u32 	%r4, [_Z7copyRowPfS_ii_param_3];
	mov.u32 	%r6, %tid.x;
	mov.u32 	%r1, %ntid.x;
	mov.u32 	%r7, %ctaid.x;
	mul.lo.s32 	%r8, %r7, %r1;
	shl.b32 	%r9, %r8, 1;
	add.s32 	%r10, %r9, %r6;
	mov.u32 	%r11, %tid.y;
	mov.u32 	%r12, %ntid.y;
	mov.u32 	%r13, %ctaid.y;
	mad.lo.s32 	%r14, %r12, %r13, %r11;
	mad.lo.s32 	%r2, %r3, %r14, %r10;
	setp.ge.s32 	%p1, %r10, %r3;
	setp.ge.s32 	%p2, %r14, %r4;
	or.pred  	%p3, %p1, %p2;
	@%p3 bra 	$L__BB0_2;
	cvta.to.global.u64 	%rd3, %rd1;
	cvta.to.global.u64 	%rd4, %rd2;
	mul.wide.s32 	%rd5, %r2, 4;
	add.s64 	%rd6, %rd3, %rd5;
	ld.global.f32 	%f1, [%rd6];
	add.s64 	%rd7, %rd4, %rd5;
	st.global.f32 	[%rd7], %f1;
	add.s32 	%r16, %r2, %r1;
	mul.wide.u32 	%rd8, %r16, 4;
	add.s64 	%rd9, %rd3, %rd8;
	ld.global.f32 	%f2, [%rd9];
	add.s64 	%rd10, %rd4, %rd8;
	st.global.f32 	[%rd10], %f2;
$L__BB0_2:
	ret;

}
	// .globl	_Z11copyRow_regPfS_ii
.visible .entry _Z11copyRow_regPfS_ii(
	.param .u64 .ptr .align 1 _Z11copyRow_regPfS_ii_param_0,
	.param .u64 .ptr .align 1 _Z11copyRow_regPfS_ii_param_1,
	.param .u32 _Z11copyRow_regPfS_ii_param_2,
	.param .u32 _Z11copyRow_regPfS_ii_param_3
)
{
	.reg .pred 	%p<4>;
	.reg .b32 	%r<17>;
	.reg .b32 	%f<3>;
	.reg .b64 	%rd<11>;

	ld.param.u64 	%rd1, [_Z11copyRow_regPfS_ii_param_0];
	ld.param.u64 	%rd2, [_Z11copyRow_regPfS_ii_param_1];
	ld.param.u32 	%r3, [_Z11copyRow_regPfS_ii_param_2];
	ld.param.u32 	%r4, [_Z11copyRow_regPfS_ii_param_3];
	mov.u32 	%r6, %tid.x;
	mov.u32 	%r1, %ntid.x;
	mov.u32 	%r7, %ctaid.x;
	mul.lo.s32 	%r8, %r7, %r1;
	shl.b32 	%r9, %r8, 1;
	add.s32 	%r10, %r9, %r6;
	mov.u32 	%r11, %tid.y;
	mov.u32 	%r12, %ntid.y;
	mov.u32 	%r13, %ctaid.y;
	mad.lo.s32 	%r14, %r12, %r13, %r11;
	mad.lo.s32 	%r2, %r3, %r14, %r10;
	setp.ge.s32 	%p1, %r10, %r3;
	setp.ge.s32 	%p2, %r14, %r4;
	or.pred  	%p3, %p1, %p2;
	@%p3 bra 	$L__BB1_2;
	cvta.to.global.u64 	%rd3, %rd1;
	cvta.to.global.u64 	%rd4, %rd2;
	mul.wide.s32 	%rd5, %r2, 4;
	add.s64 	%rd6, %rd3, %rd5;
	ld.global.f32 	%f1, [%rd6];
	add.s32 	%r16, %r2, %r1;
	mul.wide.u32 	%rd7, %r16, 4;
	add.s64 	%rd8, %rd3, %rd7;
	ld.global.f32 	%f2, [%rd8];
	add.s64 	%rd9, %rd4, %rd5;
	st.global.f32 	[%rd9], %f1;
	add.s64 	%rd10, %rd4, %rd7;
	st.global.f32 	[%rd10], %f2;
$L__BB1_2:
	ret;

}
	// .globl	_Z13copyRow_ShemePfS_ii
.visible .entry _Z13copyRow_ShemePfS_ii(
	.param .u64 .ptr .align 1 _Z13copyRow_ShemePfS_ii_param_0,
	.param .u64 .ptr .align 1 _Z13copyRow_ShemePfS_ii_param_1,
	.param .u32 _Z13copyRow_ShemePfS_ii_param_2,
	.param .u32 _Z13copyRow_ShemePfS_ii_param_3
)
{
	.reg .pred 	%p<4>;
	.reg .b32 	%r<24>;
	.reg .b32 	%f<5>;
	.reg .b64 	%rd<11>;
	// demoted variable
	.shared .align 4 .b8 _ZZ13copyRow_ShemePfS_iiE4tile[2048];
	ld.param.u64 	%rd1, [_Z13copyRow_ShemePfS_ii_param_0];
	ld.param.u64 	%rd2, [_Z13copyRow_ShemePfS_ii_param_1];
	ld.param.u32 	%r5, [_Z13copyRow_ShemePfS_ii_param_2];
	ld.param.u32 	%r6, [_Z13copyRow_ShemePfS_ii_param_3];
	mov.u32 	%r1, %tid.x;
	mov.u32 	%r2, %ntid.x;
	mov.u32 	%r8, %ctaid.x;
	mul.lo.s32 	%r9, %r8, %r2;
	shl.b32 	%r10, %r9, 1;
	add.s32 	%r11, %r10, %r1;
	mov.u32 	%r3, %tid.y;
	mov.u32 	%r12, %ntid.y;
	mov.u32 	%r13, %ctaid.y;
	mad.lo.s32 	%r14, %r12, %r13, %r3;
	mad.lo.s32 	%r4, %r5, %r14, %r11;
	setp.ge.s32 	%p1, %r11, %r5;
	setp.ge.s32 	%p2, %r14, %r6;
	or.pred  	%p3, %p1, %p2;
	@%p3 bra 	$L__BB2_2;
	cvta.to.global.u64 	%rd3, %rd1;
	cvta.to.global.u64 	%rd4, %rd2;
	mul.wide.s32 	%rd5, %r4, 4;
	add.s64 	%rd6, %rd3, %rd5;
	ld.global.f32 	%f1, [%rd6];
	shl.b32 	%r16, %r3, 7;
	mov.u32 	%r17, _ZZ13copyRow_ShemePfS_iiE4tile;
	add.s32 	%r18, %r17, %r16;
	shl.b32 	%r19, %r1, 2;
	add.s32 	%r20, %r18, %r19;
	st.shared.f32 	[%r20], %f1;
	add.s32 	%r21, %r4, %r2;
	mul.wide.u32 	%rd7, %r21, 4;
	add.s64 	%rd8, %rd3, %rd7;
	ld.global.f32 	%f2, [%rd8];
	shl.b32 	%r22, %r2, 2;
	add.s32 	%r23, %r20, %r22;
	st.shared.f32 	[%r23], %f2;
	bar.sync 	0;
	ld.shared.f32 	%f3, [%r20];
	add.s64 	%rd9, %rd4, %rd5;
	st.global.f32 	[%rd9], %f3;
	ld.shared.f32 	%f4, [%r23];
	add.s64 	%rd10, %rd4, %rd7;
	st.global.f32 	[%rd10], %f4;
$L__BB2_2:
	ret;

}


// ===== COMPILED SASS (sm_100) =====

	.target	sm_100

	.elftype	@"ET_EXEC"


//--------------------- .note.nv.tkinfo           --------------------------
	.section	.note.nv.tkinfo,"",@"SHT_NOTE"
	.sectionflags	@"SHF_NOTE_NV_TKINFO"
	.tkinfo
        /*0018*/ 	.word	0x00000002
        /*0030*/ 	.string	""
        /*0030*/ 	.string	"ptxas"
        /*0030*/ 	.string	"Cuda compilation tools, release 13.0, V13.0.88"
        /*0030*/ 	.string	"Build cuda_13.0.r13.0/compiler.36424714_0"
        /*0030*/ 	.string	"-arch sm_100 -m 64 "



//--------------------- .note.nv.cuinfo           --------------------------
	.section	.note.nv.cuinfo,"",@"SHT_NOTE"
	.sectionflags	@"SHF_NOTE_NV_CUINFO"
        /*0018*/ 	.short	0x0002
        /*001a*/ 	.short	0x0064
        /*001c*/ 	.short	0x0082
	.zero		2


//--------------------- .nv.info                  --------------------------
	.section	.nv.info,"",@"SHT_CUDA_INFO"
	.align	4


	//----- nvinfo : EIATTR_REGCOUNT
	.align		4
        /*0000*/ 	.byte	0x04, 0x2f
        /*0002*/ 	.short	(.L_1 - .L_0)
	.align		4
.L_0:
        /*0004*/ 	.word	index@(_Z7copyRowPfS_ii)
        /*0008*/ 	.word	0x0000000e


	//----- nvinfo : EIATTR_FRAME_SIZE
	.align		4
.L_1:
        /*000c*/ 	.byte	0x04, 0x11
        /*000e*/ 	.short	(.L_3 - .L_2)
	.align		4
.L_2:
        /*0010*/ 	.word	index@(_Z7copyRowPfS_ii)
        /*0014*/ 	.word	0x00000000


	//----- nvinfo : EIATTR_REGCOUNT
	.align		4
.L_3:
        /*0018*/ 	.byte	0x04, 0x2f
        /*001a*/ 	.short	(.L_5 - .L_4)
	.align		4
.L_4:
        /*001c*/ 	.word	index@(_Z11copyRow_regPfS_ii)
        /*0020*/ 	.word	0x0000000e


	//----- nvinfo : EIATTR_FRAME_SIZE
	.align		4
.L_5:
        /*0024*/ 	.byte	0x04, 0x11
        /*0026*/ 	.short	(.L_7 - .L_6)
	.align		4
.L_6:
        /*0028*/ 	.word	index@(_Z11copyRow_regPfS_ii)
        /*002c*/ 	.word	0x00000000


	//----- nvinfo : EIATTR_REGCOUNT
	.align		4
.L_7:
        /*0030*/ 	.byte	0x04, 0x2f
        /*0032*/ 	.short	(.L_9 - .L_8)
	.align		4
.L_8:
        /*0034*/ 	.word	index@(_Z13copyRow_ShemePfS_ii)
        /*0038*/ 	.word	0x00000014


	//----- nvinfo : EIATTR_FRAME_SIZE
	.align		4
.L_9:
        /*003c*/ 	.byte	0x04, 0x11
        /*003e*/ 	.short	(.L_11 - .L_10)
	.align		4
.L_10:
        /*0040*/ 	.word	index@(_Z13copyRow_ShemePfS_ii)
        /*0044*/ 	.word	0x00000000


	//----- nvinfo : EIATTR_MIN_STACK_SIZE
	.align		4
.L_11:
        /*0048*/ 	.byte	0x04, 0x12
        /*004a*/ 	.short	(.L_13 - .L_12)
	.align		4
.L_12:
        /*004c*/ 	.word	index@(_Z13copyRow_ShemePfS_ii)
        /*0050*/ 	.word	0x00000000


	//----- nvinfo : EIATTR_MIN_STACK_SIZE
	.align		4
.L_13:
        /*0054*/ 	.byte	0x04, 0x12
        /*0056*/ 	.short	(.L_15 - .L_14)
	.align		4
.L_14:
        /*0058*/ 	.word	index@(_Z11copyRow_regPfS_ii)
        /*005c*/ 	.word	0x00000000


	//----- nvinfo : EIATTR_MIN_STACK_SIZE
	.align		4
.L_15:
        /*0060*/ 	.byte	0x04, 0x12
        /*0062*/ 	.short	(.L_17 - .L_16)
	.align		4
.L_16:
        /*0064*/ 	.word	index@(_Z7copyRowPfS_ii)
        /*0068*/ 	.word	0x00000000
.L_17:


//--------------------- .nv.compat                --------------------------
	.section	.nv.compat,"",@"SHT_CUDA_COMPAT_INFO"
	.align	4
        /*0000*/ 	.byte	0x02, 0x09, 0x00, 0x00, 0x02, 0x02, 0x01, 0x00, 0x02, 0x05, 0x05, 0x00, 0x03, 0x07, 0x01, 0x01
        /*0010*/ 	.byte	0x02, 0x03, 0x00, 0x00, 0x02, 0x06, 0x01, 0x00, 0x04, 0x0b, 0x08, 0x00, 0x09, 0x00, 0x00, 0x00
        /*0020*/ 	.byte	0x00, 0x00, 0x00, 0x00


//--------------------- .nv.info._Z13copyRow_ShemePfS_ii --------------------------
	.section	.nv.info._Z13copyRow_ShemePfS_ii,"",@"SHT_CUDA_INFO"
	.sectionflags	@""
	.align	4


	//----- nvinfo : EIATTR_CUDA_API_VERSION
	.align		4
        /*0000*/ 	.byte	0x04, 0x37
        /*0002*/ 	.short	(.L_19 - .L_18)
.L_18:
        /*0004*/ 	.word	0x00000082


	//----- nvinfo : EIATTR_KPARAM_INFO
	.align		4
.L_19:
        /*0008*/ 	.byte	0x04, 0x17
        /*000a*/ 	.short	(.L_21 - .L_20)
.L_20:
        /*000c*/ 	.word	0x00000000
        /*0010*/ 	.short	0x0003
        /*0012*/ 	.short	0x0014
        /*0014*/ 	.byte	0x00, 0xf0, 0x11, 0x00


	//----- nvinfo : EIATTR_KPARAM_INFO
	.align		4
.L_21:
        /*0018*/ 	.byte	0x04, 0x17
        /*001a*/ 	.short	(.L_23 - .L_22)
.L_22:
        /*001c*/ 	.word	0x00000000
        /*0020*/ 	.short	0x0002
        /*0022*/ 	.short	0x0010
        /*0024*/ 	.byte	0x00, 0xf0, 0x11, 0x00


	//----- nvinfo : EIATTR_KPARAM_INFO
	.align		4
.L_23:
        /*0028*/ 	.byte	0x04, 0x17
        /*002a*/ 	.short	(.L_25 - .L_24)
.L_24:
        /*002c*/ 	.word	0x00000000
        /*0030*/ 	.short	0x0001
        /*0032*/ 	.short	0x0008
        /*0034*/ 	.byte	0x00, 0xf5, 0x21, 0x00


	//----- nvinfo : EIATTR_KPARAM_INFO
	.align		4
.L_25:
        /*0038*/ 	.byte	0x04, 0x17
        /*003a*/ 	.short	(.L_27 - .L_26)
.L_26:
        /*003c*/ 	.word	0x00000000
        /*0040*/ 	.short	0x0000
        /*0042*/ 	.short	0x0000
        /*0044*/ 	.byte	0x00, 0xf5, 0x21, 0x00


	//----- nvinfo : EIATTR_SPARSE_MMA_MASK
	.align		4
.L_27:
        /*0048*/ 	.byte	0x03, 0x50
        /*004a*/ 	.short	0x0000


	//----- nvinfo : EIATTR_MAXREG_COUNT
	.align		4
        /*004c*/ 	.byte	0x03, 0x1b
        /*004e*/ 	.short	0x00ff


	//----- nvinfo : EIATTR_NUM_BARRIERS
	.align		4
        /*0050*/ 	.byte	0x02, 0x4c
        /*0052*/ 	.byte	0x01
	.zero		1


	//----- nvinfo : EIATTR_MERCURY_ISA_VERSION
	.align		4
        /*0054*/ 	.byte	0x03, 0x5f
        /*0056*/ 	.short	0x0101


	//----- nvinfo : EIATTR_VRC_CTA_INIT_COUNT
	.align		4
        /*0058*/ 	.byte	0x02, 0x4a
	.zero		1
	.zero		1


	//----- nvinfo : EIATTR_EXIT_INSTR_OFFSETS
	.align		4
        /*005c*/ 	.byte	0x04, 0x1c
        /*005e*/ 	.short	(.L_29 - .L_28)


	//   ....[0]....
.L_28:
        /*0060*/ 	.word	0x000000e0


	//   ....[1]....
        /*0064*/ 	.word	0x00000260


	//----- nvinfo : EIATTR_CBANK_PARAM_SIZE
	.align		4
.L_29:
        /*0068*/ 	.byte	0x03, 0x19
        /*006a*/ 	.short	0x0018


	//----- nvinfo : EIATTR_PARAM_CBANK
	.align		4
        /*006c*/ 	.byte	0x04, 0x0a
        /*006e*/ 	.short	(.L_31 - .L_30)
	.align		4
.L_30:
        /*0070*/ 	.word	index@(.nv.constant0._Z13copyRow_ShemePfS_ii)
        /*0074*/ 	.short	0x0380
        /*0076*/ 	.short	0x0018


	//----- nvinfo : EIATTR_SW_WAR
	.align		4
.L_31:
        /*0078*/ 	.byte	0x04, 0x36
        /*007a*/ 	.short	(.L_33 - .L_32)
.L_32:
        /*007c*/ 	.word	0x00000008
.L_33:


//--------------------- .nv.info._Z11copyRow_regPfS_ii --------------------------
	.section	.nv.info._Z11copyRow_regPfS_ii,"",@"SHT_CUDA_INFO"
	.sectionflags	@""
	.align	4


	//----- nvinfo : EIATTR_CUDA_API_VERSION
	.align		4
        /*0000*/ 	.byte	0x04, 0x37
        /*0002*/ 	.short	(.L_35 - .L_34)
.L_34:
        /*0004*/ 	.word	0x00000082


	//----- nvinfo : EIATTR_KPARAM_INFO
	.align		4
.L_35:
        /*0008*/ 	.byte	0x04, 0x17
        /*000a*/ 	.short	(.L_37 - .L_36)
.L_36:
        /*000c*/ 	.word	0x00000000
        /*0010*/ 	.short	0x0003
        /*0012*/ 	.short	0x0014
        /*0014*/ 	.byte	0x00, 0xf0, 0x11, 0x00


	//----- nvinfo : EIATTR_KPARAM_INFO
	.align		4
.L_37:
        /*0018*/ 	.byte	0x04, 0x17
        /*001a*/ 	.short	(.L_39 - .L_38)
.L_38:
        /*001c*/ 	.word	0x00000000
        /*0020*/ 	.short	0x0002
        /*0022*/ 	.short	0x0010
        /*0024*/ 	.byte	0x00, 0xf0, 0x11, 0x00


	//----- nvinfo : EIATTR_KPARAM_INFO
	.align		4
.L_39:
        /*0028*/ 	.byte	0x04, 0x17
        /*002a*/ 	.short	(.L_41 - .L_40)
.L_40:
        /*002c*/ 	.word	0x00000000
        /*0030*/ 	.short	0x0001
        /*0032*/ 	.short	0x0008
        /*0034*/ 	.byte	0x00, 0xf5, 0x21, 0x00


	//----- nvinfo : EIATTR_KPARAM_INFO
	.align		4
.L_41:
        /*0038*/ 	.byte	0x04, 0x17
        /*003a*/ 	.short	(.L_43 - .L_42)
.L_42:
        /*003c*/ 	.word	0x00000000
        /*0040*/ 	.short	0x0000
        /*0042*/ 	.short	0x0000
        /*0044*/ 	.byte	0x00, 0xf5, 0x21, 0x00


	//----- nvinfo : EIATTR_SPARSE_MMA_MASK
	.align		4
.L_43:
        /*0048*/ 	.byte	0x03, 0x50
        /*004a*/ 	.short	0x0000


	//----- nvinfo : EIATTR_MAXREG_COUNT
	.align		4
        /*004c*/ 	.byte	0x03, 0x1b
        /*004e*/ 	.short	0x00ff


	//----- nvinfo : EIATTR_MERCURY_ISA_VERSION
	.align		4
        /*0050*/ 	.byte	0x03, 0x5f
        /*0052*/ 	.short	0x0101


	//----- nvinfo : EIATTR_VRC_CTA_INIT_COUNT
	.align		4
        /*0054*/ 	.byte	0x02, 0x4a
	.zero		1
	.zero		1


	//----- nvinfo : EIATTR_EXIT_INSTR_OFFSETS
	.align		4
        /*0058*/ 	.byte	0x04, 0x1c
        /*005a*/ 	.short	(.L_45 - .L_44)


	//   ....[0]....
.L_44:
        /*005c*/ 	.word	0x000000e0


	//   ....[1]....
        /*0060*/ 	.word	0x000001b0


	//----- nvinfo : EIATTR_CBANK_PARAM_SIZE
	.align		4
.L_45:
        /*0064*/ 	.byte	0x03, 0x19
        /*0066*/ 	.short	0x0018


	//----- nvinfo : EIATTR_PARAM_CBANK
	.align		4
        /*0068*/ 	.byte	0x04, 0x0a
        /*006a*/ 	.short	(.L_47 - .L_46)
	.align		4
.L_46:
        /*006c*/ 	.word	index@(.nv.constant0._Z11copyRow_regPfS_ii)
        /*0070*/ 	.short	0x0380
        /*0072*/ 	.short	0x0018


	//----- nvinfo : EIATTR_SW_WAR
	.align		4
.L_47:
        /*0074*/ 	.byte	0x04, 0x36
        /*0076*/ 	.short	(.L_49 - .L_48)
.L_48:
        /*0078*/ 	.word	0x00000008
.L_49:


//--------------------- .nv.info._Z7copyRowPfS_ii --------------------------
	.section	.nv.info._Z7copyRowPfS_ii,"",@"SHT_CUDA_INFO"
	.sectionflags	@""
	.align	4


	//----- nvinfo : EIATTR_CUDA_API_VERSION
	.align		4
        /*0000*/ 	.byte	0x04, 0x37
        /*0002*/ 	.short	(.L_51 - .L_50)
.L_50:
        /*0004*/ 	.word	0x00000082


	//----- nvinfo : EIATTR_KPARAM_INFO
	.align		4
.L_51:
        /*0008*/ 	.byte	0x04, 0x17
        /*000a*/ 	.short	(.L_53 - .L_52)
.L_52:
        /*000c*/ 	.word	0x00000000
        /*0010*/ 	.short	0x0003
        /*0012*/ 	.short	0x0014
        /*0014*/ 	.byte	0x00, 0xf0, 0x11, 0x00


	//----- nvinfo : EIATTR_KPARAM_INFO
	.align		4
.L_53:
        /*0018*/ 	.byte	0x04, 0x17
        /*001a*/ 	.short	(.L_55 - .L_54)
.L_54:
        /*001c*/ 	.word	0x00000000
        /*0020*/ 	.short	0x0002
        /*0022*/ 	.short	0x0010
        /*0024*/ 	.byte	0x00, 0xf0, 0x11, 0x00


	//----- nvinfo : EIATTR_KPARAM_INFO
	.align		4
.L_55:
        /*0028*/ 	.byte	0x04, 0x17
        /*002a*/ 	.short	(.L_57 - .L_56)
.L_56:
        /*002c*/ 	.word	0x00000000
        /*0030*/ 	.short	0x0001
        /*0032*/ 	.short	0x0008
        /*0034*/ 	.byte	0x00, 0xf5, 0x21, 0x00


	//----- nvinfo : EIATTR_KPARAM_INFO
	.align		4
.L_57:
        /*0038*/ 	.byte	0x04, 0x17
        /*003a*/ 	.short	(.L_59 - .L_58)
.L_58:
        /*003c*/ 	.word	0x00000000
        /*0040*/ 	.short	0x0000
        /*0042*/ 	.short	0x0000
        /*0044*/ 	.byte	0x00, 0xf5, 0x21, 0x00


	//----- nvinfo : EIATTR_SPARSE_MMA_MASK
	.align		4
.L_59:
        /*0048*/ 	.byte	0x03, 0x50
        /*004a*/ 	.short	0x0000


	//----- nvinfo : EIATTR_MAXREG_COUNT
	.align		4
        /*004c*/ 	.byte	0x03, 0x1b
        /*004e*/ 	.short	0x00ff


	//----- nvinfo : EIATTR_MERCURY_ISA_VERSION
	.align		4
        /*0050*/ 	.byte	0x03, 0x5f
        /*0052*/ 	.short	0x0101


	//----- nvinfo : EIATTR_VRC_CTA_INIT_COUNT
	.align		4
        /*0054*/ 	.byte	0x02, 0x4a
	.zero		1
	.zero		1


	//----- nvinfo : EIATTR_EXIT_INSTR_OFFSETS
	.align		4
        /*0058*/ 	.byte	0x04, 0x1c
        /*005a*/ 	.short	(.L_61 - .L_60)


	//   ....[0]....
.L_60:
        /*005c*/ 	.word	0x000000e0


	//   ....[1]....
        /*0060*/ 	.word	0x000001b0


	//----- nvinfo : EIATTR_CBANK_PARAM_SIZE
	.align		4
.L_61:
        /*0064*/ 	.byte	0x03, 0x19
        /*0066*/ 	.short	0x0018


	//----- nvinfo : EIATTR_PARAM_CBANK
	.align		4
        /*0068*/ 	.byte	0x04, 0x0a
        /*006a*/ 	.short	(.L_63 - .L_62)
	.align		4
.L_62:
        /*006c*/ 	.word	index@(.nv.constant0._Z7copyRowPfS_ii)
        /*0070*/ 	.short	0x0380
        /*0072*/ 	.short	0x0018


	//----- nvinfo : EIATTR_SW_WAR
	.align		4
.L_63:
        /*0074*/ 	.byte	0x04, 0x36
        /*0076*/ 	.short	(.L_65 - .L_64)
.L_64:
        /*0078*/ 	.word	0x00000008
.L_65:


//--------------------- .nv.callgraph             --------------------------
	.section	.nv.callgraph,"",@"SHT_CUDA_CALLGRAPH"
	.align	4
	.sectionentsize	8
	.align		4
        /*0000*/ 	.word	0x00000000
	.align		4
        /*0004*/ 	.word	0xffffffff
	.align		4
        /*0008*/ 	.word	0x00000000
	.align		4
        /*000c*/ 	.word	0xfffffffe
	.align		4
        /*0010*/ 	.word	0x00000000
	.align		4
        /*0014*/ 	.word	0xfffffffd
	.align		4
        /*0018*/ 	.word	0x00000000
	.align		4
        /*001c*/ 	.word	0xfffffffc


//--------------------- .text._Z13copyRow_ShemePfS_ii --------------------------
	.section	.text._Z13copyRow_ShemePfS_ii,"ax",@progbits
	.align	128
        .global         _Z13copyRow_ShemePfS_ii
        .type           _Z13copyRow_ShemePfS_ii,@function
        .size           _Z13copyRow_ShemePfS_ii,(.L_x_3 - _Z13copyRow_ShemePfS_ii)
        .other          _Z13copyRow_ShemePfS_ii,@"STO_CUDA_ENTRY STV_DEFAULT"
_Z13copyRow_ShemePfS_ii:
.text._Z13copyRow_ShemePfS_ii:
[----:B------:R-:W-:Y:S01]  /*0000*/  LDC R1, c[0x0][0x37c] ;  /* 0x0000df00ff017b82 */ /* 0x000fe20000000800 */
[----:B------:R-:W0:Y:S07]  /*0010*/  S2R R6, SR_TID.Y ;  /* 0x0000000000067919 */ /* 0x000e2e0000002200 */
[----:B------:R-:W1:Y:S01]  /*0020*/  S2UR UR4, SR_CTAID.X ;  /* 0x00000000000479c3 */ /* 0x000e620000002500 */
[----:B------:R-:W2:Y:S01]  /*0030*/  LDCU.64 UR6, c[0x0][0x390] ;  /* 0x00007200ff0677ac */ /* 0x000ea20008000a00 */
[----:B------:R-:W0:Y:S01]  /*0040*/  S2R R3, SR_CTAID.Y ;  /* 0x0000000000037919 */ /* 0x000e220000002600 */
[----:B------:R-:W3:Y:S05]  /*0050*/  S2R R9, SR_TID.X ;  /* 0x0000000000097919 */ /* 0x000eea0000002100 */
[----:B------:R-:W1:Y:S01]  /*0060*/  LDC R10, c[0x0][0x360] ;  /* 0x0000d800ff0a7b82 */ /* 0x000e620000000800 */
[----:B------:R-:W0:Y:S01]  /*0070*/  LDCU UR5, c[0x0][0x364] ;  /* 0x00006c80ff0577ac */ /* 0x000e220008000800 */
[----:B-1----:R-:W-:-:S02]  /*0080*/  IMAD R0, R10, UR4, RZ ;  /* 0x000000040a007c24 */ /* 0x002fc4000f8e02ff */
[----:B0-----:R-:W-:-:S03]  /*0090*/  IMAD R3, R3, UR5, R6 ;  /* 0x0000000503037c24 */ /* 0x001fc6000f8e0206 */
[----:B---3--:R-:W-:Y:S02]  /*00a0*/  LEA R0, R0, R9, 0x1 ;  /* 0x0000000900007211 */ /* 0x008fe400078e08ff */
[----:B--2---:R-:W-:-:S03]  /*00b0*/  ISETP.GE.AND P0, PT, R3, UR7, PT ;  /* 0x0000000703007c0c */ /* 0x004fc6000bf06270 */
[----:B------:R-:W-:Y:S01]  /*00c0*/  IMAD R7, R3, UR6, R0 ;  /* 0x0000000603077c24 */ /* 0x000fe2000f8e0200 */
[----:B------:R-:W-:-:S13]  /*00d0*/  ISETP.GE.OR P0, PT, R0, UR6, P0 ;  /* 0x0000000600007c0c */ /* 0x000fda0008706670 */
[----:B------:R-:W-:Y:S05]  /*00e0*/  @P0 EXIT ;  /* 0x000000000000094d */ /* 0x000fea0003800000 */
[----:B------:R-:W0:Y:S01]  /*00f0*/  LDC.64 R4, c[0x0][0x380] ;  /* 0x0000e000ff047b82 */ /* 0x000e220000000a00 */
[----:B------:R-:W1:Y:S01]  /*0100*/  LDCU.64 UR6, c[0x0][0x358] ;  /* 0x00006b00ff0677ac */ /* 0x000e620008000a00 */
[C---:B------:R-:W-:Y:S01]  /*0110*/  IADD3 R11, PT, PT, R7.reuse, R10, RZ ;  /* 0x0000000a070b7210 */ /* 0x040fe20007ffe0ff */
[----:B0-----:R-:W-:-:S04]  /*0120*/  IMAD.WIDE R2, R7, 0x4, R4 ;  /* 0x0000000407027825 */ /* 0x001fc800078e0204 */
[----:B------:R-:W-:Y:S01]  /*0130*/  IMAD.WIDE.U32 R4, R11, 0x4, R4 ;  /* 0x000000040b047825 */ /* 0x000fe200078e0004 */
[----:B-1----:R-:W2:Y:S04]  /*0140*/  LDG.E R0, desc[UR6][R2.64] ;  /* 0x0000000602007981 */ /* 0x002ea8000c1e1900 */
[----:B------:R0:W3:Y:S01]  /*0150*/  LDG.E R8, desc[UR6][R4.64] ;  /* 0x0000000604087981 */ /* 0x0000e2000c1e1900 */
[----:B------:R-:W1:Y:S01]  /*0160*/  S2UR UR5, SR_CgaCtaId ;  /* 0x00000000000579c3 */ /* 0x000e620000008800 */
[----:B------:R-:W-:-:S07]  /*0170*/  UMOV UR4, 0x400 ;  /* 0x0000040000047882 */ /* 0x000fce0000000000 */
[----:B0-----:R-:W0:Y:S01]  /*0180*/  LDC.64 R4, c[0x0][0x388] ;  /* 0x0000e200ff047b82 */ /* 0x001e220000000a00 */
[----:B-1----:R-:W-:-:S06]  /*0190*/  ULEA UR4, UR5, UR4, 0x18 ;  /* 0x0000000405047291 */ /* 0x002fcc000f8ec0ff */
[----:B------:R-:W-:Y:S01]  /*01a0*/  LEA R6, R6, UR4, 0x7 ;  /* 0x0000000406067c11 */ /* 0x000fe2000f8e38ff */
[----:B0-----:R-:W-:-:S03]  /*01b0*/  IMAD.WIDE R2, R7, 0x4, R4 ;  /* 0x0000000407027825 */ /* 0x001fc600078e0204 */
[----:B------:R-:W-:Y:S01]  /*01c0*/  LEA R9, R9, R6, 0x2 ;  /* 0x0000000609097211 */ /* 0x000fe200078e10ff */
[----:B------:R-:W-:-:S03]  /*01d0*/  IMAD.WIDE.U32 R4, R11, 0x4, R4 ;  /* 0x000000040b047825 */ /* 0x000fc600078e0004 */
[----:B------:R-:W-:Y:S01]  /*01e0*/  LEA R13, R10, R9, 0x2 ;  /* 0x000000090a0d7211 */ /* 0x000fe200078e10ff */
[----:B--2---:R-:W-:Y:S04]  /*01f0*/  STS [R9], R0 ;  /* 0x0000000009007388 */ /* 0x004fe80000000800 */
[----:B---3--:R-:W-:Y:S01]  /*0200*/  STS [R13], R8 ;  /* 0x000000080d007388 */ /* 0x008fe20000000800 */
[----:B------:R-:W-:Y:S06]  /*0210*/  BAR.SYNC.DEFER_BLOCKING 0x0 ;  /* 0x0000000000007b1d */ /* 0x000fec0000010000 */
[----:B------:R-:W0:Y:S04]  /*0220*/  LDS R15, [R9] ;  /* 0x00000000090f7984 */ /* 0x000e280000000800 */
[----:B------:R-:W1:Y:S04]  /*0230*/  LDS R17, [R13] ;  /* 0x000000000d117984 */ /* 0x000e680000000800 */
[----:B0-----:R-:W-:Y:S04]  /*0240*/  STG.E desc[UR6][R2.64], R15 ;  /* 0x0000000f02007986 */ /* 0x001fe8000c101906 */
[----:B-1----:R-:W-:Y:S01]  /*0250*/  STG.E desc[UR6][R4.64], R17 ;  /* 0x0000001104007986 */ /* 0x002fe2000c101906 */
[----:B------:R-:W-:Y:S05]  /*0260*/  EXIT ;  /* 0x000000000000794d */ /* 0x000fea0003800000 */
.L_x_0:
[----:B------:R-:W-:-:S00]  /*0270*/  BRA `(.L_x_0) ;  /* 0xfffffffc00fc7947 */ /* 0x000fc0000383ffff */
[----:B------:R-:W-:-:S00]  /*0280*/  NOP ;  /* 0x0000000000007918 */ /* 0x000fc00000000000 */
[----:B------:R-:W-:-:S00]  /*0290*/  NOP ;  /* 0x0000000000007918 */ /* 0x000fc00000000000 */
[----:B------:R-:W-:-:S00]  /*02a0*/  NOP ;  /* 0x0000000000007918 */ /* 0x000fc00000000000 */
[----:B------:R-:W-:-:S00]  /*02b0*/  NOP ;  /* 0x0000000000007918 */ /* 0x000fc00000000000 */
[----:B------:R-:W-:-:S00]  /*02c0*/  NOP ;  /* 0x0000000000007918 */ /* 0x000fc00000000000 */
[----:B------:R-:W-:-:S00]  /*02d0*/  NOP ;  /* 0x0000000000007918 */ /* 0x000fc00000000000 */
[----:B------:R-:W-:-:S00]  /*02e0*/  NOP ;  /* 0x0000000000007918 */ /* 0x000fc00000000000 */
[----:B------:R-:W-:-:S00]  /*02f0*/  NOP ;  /* 0x0000000000007918 */ /* 0x000fc00000000000 */
.L_x_3:


//--------------------- .text._Z11copyRow_regPfS_ii --------------------------
	.section	.text._Z11copyRow_regPfS_ii,"ax",@progbits
	.align	128
        .global         _Z11copyRow_regPfS_ii
        .type           _Z11copyRow_regPfS_ii,@function
        .size           _Z11copyRow_regPfS_ii,(.L_x_4 - _Z11copyRow_regPfS_ii)
        .other          _Z11copyRow_regPfS_ii,@"STO_CUDA_ENTRY STV_DEFAULT"
_Z11copyRow_regPfS_ii:
.text._Z11copyRow_regPfS_ii:
[----:B------:R-:W-:Y:S01]  /*0000*/  LDC R1, c[0x0][0x37c] ;  /* 0x0000df00ff017b82 */ /* 0x000fe20000000800 */
[----:B------:R-:W0:Y:S01]  /*0010*/  S2R R0, SR_CTAID.X ;  /* 0x0000000000007919 */ /* 0x000e220000002500 */
[----:B------:R-:W0:Y:S01]  /*0020*/  LDCU UR6, c[0x0][0x360] ;  /* 0x00006c00ff0677ac */ /* 0x000e220008000800 */
[----:B------:R-:W1:Y:S01]  /*0030*/  S2R R3, SR_TID.Y ;  /* 0x0000000000037919 */ /* 0x000e620000002200 */
[----:B------:R-:W1:Y:S01]  /*0040*/  LDCU UR4, c[0x0][0x364] ;  /* 0x00006c80ff0477ac */ /* 0x000e620008000800 */
[----:B------:R-:W1:Y:S01]  /*0050*/  S2R R2, SR_CTAID.Y ;  /* 0x0000000000027919 */ /* 0x000e620000002600 */
[----:B------:R-:W2:Y:S01]  /*0060*/  LDCU.64 UR8, c[0x0][0x390] ;  /* 0x00007200ff0877ac */ /* 0x000ea20008000a00 */
[----:B------:R-:W3:Y:S01]  /*0070*/  S2R R5, SR_TID.X ;  /* 0x0000000000057919 */ /* 0x000ee20000002100 */
[----:B0-----:R-:W-:Y:S02]  /*0080*/  IMAD R0, R0, UR6, RZ ;  /* 0x0000000600007c24 */ /* 0x001fe4000f8e02ff */
[----:B-1----:R-:W-:-:S03]  /*0090*/  IMAD R3, R2, UR4, R3 ;  /* 0x0000000402037c24 */ /* 0x002fc6000f8e0203 */
[----:B---3--:R-:W-:Y:S02]  /*00a0*/  LEA R0, R0, R5, 0x1 ;  /* 0x0000000500007211 */ /* 0x008fe400078e08ff */
[----:B--2---:R-:W-:-:S03]  /*00b0*/  ISETP.GE.AND P0, PT, R3, UR9, PT ;  /* 0x0000000903007c0c */ /* 0x004fc6000bf06270 */
[----:B------:R-:W-:Y:S01]  /*00c0*/  IMAD R7, R3, UR8, R0 ;  /* 0x0000000803077c24 */ /* 0x000fe2000f8e0200 */
[----:B------:R-:W-:-:S13]  /*00d0*/  ISETP.GE.OR P0, PT, R0, UR8, P0 ;  /* 0x0000000800007c0c */ /* 0x000fda0008706670 */
[----:B------:R-:W-:Y:S05]  /*00e0*/  @P0 EXIT ;  /* 0x000000000000094d */ /* 0x000fea0003800000 */
[----:B------:R-:W0:Y:S01]  /*00f0*/  LDC.64 R4, c[0x0][0x380] ;  /* 0x0000e000ff047b82 */ /* 0x000e220000000a00 */
[----:B------:R-:W1:Y:S01]  /*0100*/  LDCU.64 UR4, c[0x0][0x358] ;  /* 0x00006b00ff0477ac */ /* 0x000e620008000a00 */
[----:B------:R-:W-:-:S06]  /*0110*/  IADD3 R11, PT, PT, R7, UR6, RZ ;  /* 0x00000006070b7c10 */ /* 0x000fcc000fffe0ff */
[----:B------:R-:W2:Y:S01]  /*0120*/  LDC.64 R8, c[0x0][0x388] ;  /* 0x0000e200ff087b82 */ /* 0x000ea20000000a00 */
[----:B0-----:R-:W-:-:S04]  /*0130*/  IMAD.WIDE R2, R7, 0x4, R4 ;  /* 0x0000000407027825 */ /* 0x001fc800078e0204 */
[----:B------:R-:W-:Y:S02]  /*0140*/  IMAD.WIDE.U32 R4, R11, 0x4, R4 ;  /* 0x000000040b047825 */ /* 0x000fe400078e0004 */
[----:B-1----:R-:W3:Y:S04]  /*0150*/  LDG.E R3, desc[UR4][R2.64] ;  /* 0x0000000402037981 */ /* 0x002ee8000c1e1900 */
[----:B------:R-:W4:Y:S01]  /*0160*/  LDG.E R5, desc[UR4][R4.64] ;  /* 0x0000000404057981 */ /* 0x000f22000c1e1900 */
[----:B--2---:R-:W-:-:S04]  /*0170*/  IMAD.WIDE R6, R7, 0x4, R8 ;  /* 0x0000000407067825 */ /* 0x004fc800078e0208 */
[----:B------:R-:W-:Y:S01]  /*0180*/  IMAD.WIDE.U32 R8, R11, 0x4, R8 ;  /* 0x000000040b087825 */ /* 0x000fe200078e0008 */
[----:B---3--:R-:W-:Y:S04]  /*0190*/  STG.E desc[UR4][R6.64], R3 ;  /* 0x0000000306007986 */ /* 0x008fe8000c101904 */
[----:B----4-:R-:W-:Y:S01]  /*01a0*/  STG.E desc[UR4][R8.64], R5 ;  /* 0x0000000508007986 */ /* 0x010fe2000c101904 */
[----:B------:R-:W-:Y:S05]  /*01b0*/  EXIT ;  /* 0x000000000000794d */ /* 0x000fea0003800000 */
.L_x_1:
        /* <DEDUP_REMOVED lines=12> */
.L_x_4:


//--------------------- .text._Z7copyRowPfS_ii    --------------------------
	.section	.text._Z7copyRowPfS_ii,"ax",@progbits
	.align	128
        .global         _Z7copyRowPfS_ii
        .type           _Z7copyRowPfS_ii,@function
        .size           _Z7copyRowPfS_ii,(.L_x_5 - _Z7copyRowPfS_ii)
        .other          _Z7copyRowPfS_ii,@"STO_CUDA_ENTRY STV_DEFAULT"
_Z7copyRowPfS_ii:
.text._Z7copyRowPfS_ii:
        /* <DEDUP_REMOVED lines=16> */
[----:B------:R-:W1:Y:S07]  /*0100*/  LDCU.64 UR4, c[0x0][0x358] ;  /* 0x00006b00ff0477ac */ /* 0x000e6e0008000a00 */
[----:B------:R-:W2:Y:S01]  /*0110*/  LDC.64 R8, c[0x0][0x388] ;  /* 0x0000e200ff087b82 */ /* 0x000ea20000000a00 */
[----:B0-----:R-:W-:-:S06]  /*0120*/  IMAD.WIDE R2, R5, 0x4, R6 ;  /* 0x0000000405027825 */ /* 0x001fcc00078e0206 */
[----:B-1----:R-:W3:Y:S01]  /*0130*/  LDG.E R3, desc[UR4][R2.64] ;  /* 0x0000000402037981 */ /* 0x002ee2000c1e1900 */
[C---:B------:R-:W-:Y:S01]  /*0140*/  IADD3 R11, PT, PT, R5.reuse, UR6, RZ ;  /* 0x00000006050b7c10 */ /* 0x040fe2000fffe0ff */
[----:B--2---:R-:W-:-:S04]  /*0150*/  IMAD.WIDE R4, R5, 0x4, R8 ;  /* 0x0000000405047825 */ /* 0x004fc800078e0208 */
[C---:B------:R-:W-:Y:S01]  /*0160*/  IMAD.WIDE.U32 R6, R11.reuse, 0x4, R6 ;  /* 0x000000040b067825 */ /* 0x040fe200078e0006 */
[----:B---3--:R-:W-:Y:S05]  /*0170*/  STG.E desc[UR4][R4.64], R3 ;  /* 0x0000000304007986 */ /* 0x008fea000c101904 */
[----:B------:R-:W2:Y:S01]  /*0180*/  LDG.E R7, desc[UR4][R6.64] ;  /* 0x0000000406077981 */ /* 0x000ea2000c1e1900 */
[----:B------:R-:W-:-:S05]  /*0190*/  IMAD.WIDE.U32 R8, R11, 0x4, R8 ;  /* 0x000000040b087825 */ /* 0x000fca00078e0008 */
[----:B--2---:R-:W-:Y:S01]  /*01a0*/  STG.E desc[UR4][R8.64], R7 ;  /* 0x0000000708007986 */ /* 0x004fe2000c101904 */
[----:B------:R-:W-:Y:S05]  /*01b0*/  EXIT ;  /* 0x000000000000794d */ /* 0x000fea0003800000 */
.L_x_2:
        /* <DEDUP_REMOVED lines=12> */
.L_x_5:


//--------------------- .nv.shared._Z13copyRow_ShemePfS_ii --------------------------
	.section	.nv.shared._Z13copyRow_ShemePfS_ii,"aw",@nobits
	.sectionflags	@""
	.align	4
.nv.shared._Z13copyRow_ShemePfS_ii:
	.zero		3072


//--------------------- .nv.shared.reserved.0     --------------------------
	.section	.nv.shared.reserved.0,"aw",@nobits
	.weak		__nv_reservedSMEM_offset_0_alias
	.size		__nv_reservedSMEM_offset_0_alias, 0, 64
	.other		__nv_reservedSMEM_offset_0_alias,@"STO_CUDA_RESERVED_SHARED STV_DEFAULT"
__nv_reservedSMEM_offset_0_alias:
	.zero		0
	.zero		64


//--------------------- .nv.constant0._Z13copyRow_ShemePfS_ii --------------------------
	.section	.nv.constant0._Z13copyRow_ShemePfS_ii,"a",@progbits
	.sectionflags	@""
	.align	4
.nv.constant0._Z13copyRow_ShemePfS_ii:
	.zero		920


//--------------------- .nv.constant0._Z11copyRow_regPfS_ii --------------------------
	.section	.nv.constant0._Z11copyRow_regPfS_ii,"a",@progbits
	.sectionflags	@""
	.align	4
.nv.constant0._Z11copyRow_regPfS_ii:
	.zero		920


//--------------------- .nv.constant0._Z7copyRowPfS_ii --------------------------
	.section	.nv.constant0._Z7copyRowPfS_ii,"a",@progbits
	.sectionflags	@""
	.align	4
.nv.constant0._Z7copyRowPfS_ii:
	.zero		920


//--------------------- SYMBOLS --------------------------

	.type		.nv.reservedSmem.offset0,@object
	.size		.nv.reservedSmem.offset0,0x4
	.type		.nv.reservedSmem.cap,@object
	.size		.nv.reservedSmem.cap,0x4
